//
// Generated by NVIDIA NVVM Compiler
//
// Compiler Build ID: CL-36424714
// Cuda compilation tools, release 13.0, V13.0.88
// Based on NVVM 20.0.0
//

.version 9.0
.target sm_100
.address_size 64

	// .globl	_Z6vecaddPiS_S_

.visible .entry _Z6vecaddPiS_S_(
	.param .u64 .ptr .align 1 _Z6vecaddPiS_S__param_0,
	.param .u64 .ptr .align 1 _Z6vecaddPiS_S__param_1,
	.param .u64 .ptr .align 1 _Z6vecaddPiS_S__param_2
)
{
	.reg .pred 	%p<2>;
	.reg .b32 	%r<7>;
	.reg .b64 	%rd<12>;

	ld.param.u64 	%rd1, [_Z6vecaddPiS_S__param_0];
	ld.param.u64 	%rd2, [_Z6vecaddPiS_S__param_1];
	ld.param.u64 	%rd3, [_Z6vecaddPiS_S__param_2];
	mov.u32 	%r1, %ctaid.x;
	and.b32  	%r2, %r1, 65534;
	setp.gt.u32 	%p1, %r2, 9;
	@%p1 bra 	$L__BB0_2;
	cvta.to.global.u64 	%rd4, %rd1;
	cvta.to.global.u64 	%rd5, %rd2;
	cvta.to.global.u64 	%rd6, %rd3;
	shl.b32 	%r3, %r1, 2;
	cvt.u64.u32 	%rd7, %r3;
	and.b64  	%rd8, %rd7, 262140;
	add.s64 	%rd9, %rd4, %rd8;
	ld.global.u32 	%r4, [%rd9];
	add.s64 	%rd10, %rd5, %rd8;
	ld.global.u32 	%r5, [%rd10];
	add.s32 	%r6, %r5, %r4;
	add.s64 	%rd11, %rd6, %rd8;
	st.global.u32 	[%rd11], %r6;
$L__BB0_2:
	ret;

}


// ===== COMPILED SASS (sm_100) =====

	.target	sm_100

	.elftype	@"ET_EXEC"


//--------------------- .note.nv.tkinfo           --------------------------
	.section	.note.nv.tkinfo,"",@"SHT_NOTE"
	.sectionflags	@"SHF_NOTE_NV_TKINFO"
	.tkinfo
        /*0018*/ 	.word	0x00000002
        /*0030*/ 	.string	""
        /*0030*/ 	.string	"ptxas"
        /*0030*/ 	.string	"Cuda compilation tools, release 13.0, V13.0.88"
        /*0030*/ 	.string	"Build cuda_13.0.r13.0/compiler.36424714_0"
        /*0030*/ 	.string	"-arch sm_100 -m 64 "



//--------------------- .note.nv.cuinfo           --------------------------
	.section	.note.nv.cuinfo,"",@"SHT_NOTE"
	.sectionflags	@"SHF_NOTE_NV_CUINFO"
        /*0018*/ 	.short	0x0002
        /*001a*/ 	.short	0x0064
        /*001c*/ 	.short	0x0082
	.zero		2


//--------------------- .nv.info                  --------------------------
	.section	.nv.info,"",@"SHT_CUDA_INFO"
	.align	4


	//----- nvinfo : EIATTR_REGCOUNT
	.align		4
        /*0000*/ 	.byte	0x04, 0x2f
        /*0002*/ 	.short	(.L_1 - .L_0)
	.align		4
.L_0:
        /*0004*/ 	.word	index@(_Z6vecaddPiS_S_)
        /*0008*/ 	.word	0x0000000c


	//----- nvinfo : EIATTR_FRAME_SIZE
	.align		4
.L_1:
        /*000c*/ 	.byte	0x04, 0x11
        /*000e*/ 	.short	(.L_3 - .L_2)
	.align		4
.L_2:
        /*0010*/ 	.word	index@(_Z6vecaddPiS_S_)
        /*0014*/ 	.word	0x00000000


	//----- nvinfo : EIATTR_MIN_STACK_SIZE
	.align		4
.L_3:
        /*0018*/ 	.byte	0x04, 0x12
        /*001a*/ 	.short	(.L_5 - .L_4)
	.align		4
.L_4:
        /*001c*/ 	.word	index@(_Z6vecaddPiS_S_)
        /*0020*/ 	.word	0x00000000
.L_5:


//--------------------- .nv.compat                --------------------------
	.section	.nv.compat,"",@"SHT_CUDA_COMPAT_INFO"
	.align	4
        /*0000*/ 	.byte	0x02, 0x09, 0x00, 0x00, 0x02, 0x02, 0x01, 0x00, 0x02, 0x05, 0x05, 0x00, 0x03, 0x07, 0x01, 0x01
        /*0010*/ 	.byte	0x02, 0x03, 0x00, 0x00, 0x02, 0x06, 0x01, 0x00, 0x04, 0x0b, 0x08, 0x00, 0x09, 0x00, 0x00, 0x00
        /*0020*/ 	.byte	0x00, 0x00, 0x00, 0x00


//--------------------- .nv.info._Z6vecaddPiS_S_  --------------------------
	.section	.nv.info._Z6vecaddPiS_S_,"",@"SHT_CUDA_INFO"
	.sectionflags	@""
	.align	4


	//----- nvinfo : EIATTR_CUDA_API_VERSION
	.align		4
        /*0000*/ 	.byte	0x04, 0x37
        /*0002*/ 	.short	(.L_7 - .L_6)
.L_6:
        /*0004*/ 	.word	0x00000082


	//----- nvinfo : EIATTR_KPARAM_INFO
	.align		4
.L_7:
        /*0008*/ 	.byte	0x04, 0x17
        /*000a*/ 	.short	(.L_9 - .L_8)
.L_8:
        /*000c*/ 	.word	0x00000000
        /*0010*/ 	.short	0x0002
        /*0012*/ 	.short	0x0010
        /*0014*/ 	.byte	0x00, 0xf5, 0x21, 0x00


	//----- nvinfo : EIATTR_KPARAM_INFO
	.align		4
.L_9:
        /*0018*/ 	.byte	0x04, 0x17
        /*001a*/ 	.short	(.L_11 - .L_10)
.L_10:
        /*001c*/ 	.word	0x00000000
        /*0020*/ 	.short	0x0001
        /*0022*/ 	.short	0x0008
        /*0024*/ 	.byte	0x00, 0xf5, 0x21, 0x00


	//----- nvinfo : EIATTR_KPARAM_INFO
	.align		4
.L_11:
        /*0028*/ 	.byte	0x04, 0x17
        /*002a*/ 	.short	(.L_13 - .L_12)
.L_12:
        /*002c*/ 	.word	0x00000000
        /*0030*/ 	.short	0x0000
        /*0032*/ 	.short	0x0000
        /*0034*/ 	.byte	0x00, 0xf5, 0x21, 0x00


	//----- nvinfo : EIATTR_SPARSE_MMA_MASK
	.align		4
.L_13:
        /*0038*/ 	.byte	0x03, 0x50
        /*003a*/ 	.short	0x0000


	//----- nvinfo : EIATTR_MAXREG_COUNT
	.align		4
        /*003c*/ 	.byte	0x03, 0x1b
        /*003e*/ 	.short	0x00ff


	//----- nvinfo : EIATTR_MERCURY_ISA_VERSION
	.align		4
        /*0040*/ 	.byte	0x03, 0x5f
        /*0042*/ 	.short	0x0101


	//----- nvinfo : EIATTR_VRC_CTA_INIT_COUNT
	.align		4
        /*0044*/ 	.byte	0x02, 0x4a
	.zero		1
	.zero		1


	//----- nvinfo : EIATTR_EXIT_INSTR_OFFSETS
	.align		4
        /*0048*/ 	.byte	0x04, 0x1c
        /*004a*/ 	.short	(.L_15 - .L_14)


	//   ....[0]....
.L_14:
        /*004c*/ 	.word	0x00000040


	//   ....[1]....
        /*0050*/ 	.word	0x00000140


	//----- nvinfo : EIATTR_CBANK_PARAM_SIZE
	.align		4
.L_15:
        /*0054*/ 	.byte	0x03, 0x19
        /*0056*/ 	.short	0x0018


	//----- nvinfo : EIATTR_PARAM_CBANK
	.align		4
        /*0058*/ 	.byte	0x04, 0x0a
        /*005a*/ 	.short	(.L_17 - .L_16)
	.align		4
.L_16:
        /*005c*/ 	.word	index@(.nv.constant0._Z6vecaddPiS_S_)
        /*0060*/ 	.short	0x0380
        /*0062*/ 	.short	0x0018


	//----- nvinfo : EIATTR_SW_WAR
	.align		4
.L_17:
        /*0064*/ 	.byte	0x04, 0x36
        /*0066*/ 	.short	(.L_19 - .L_18)
.L_18:
        /*0068*/ 	.word	0x00000008
.L_19:


//--------------------- .nv.callgraph             --------------------------
	.section	.nv.callgraph,"",@"SHT_CUDA_CALLGRAPH"
	.align	4
	.sectionentsize	8
	.align		4
        /*0000*/ 	.word	0x00000000
	.align		4
        /*0004*/ 	.word	0xffffffff
	.align		4
        /*0008*/ 	.word	0x00000000
	.align		4
        /*000c*/ 	.word	0xfffffffe
	.align		4
        /*0010*/ 	.word	0x00000000
	.align		4
        /*0014*/ 	.word	0xfffffffd
	.align		4
        /*0018*/ 	.word	0x00000000
	.align		4
        /*001c*/ 	.word	0xfffffffc


//--------------------- .text._Z6vecaddPiS_S_     --------------------------
	.section	.text._Z6vecaddPiS_S_,"ax",@progbits
	.align	128
        .global         _Z6vecaddPiS_S_
        .type           _Z6vecaddPiS_S_,@function
        .size           _Z6vecaddPiS_S_,(.L_x_1 - _Z6vecaddPiS_S_)
        .other          _Z6vecaddPiS_S_,@"STO_CUDA_ENTRY STV_DEFAULT"
_Z6vecaddPiS_S_:
.text._Z6vecaddPiS_S_:
[----:B------:R-:W-:Y:S01]  /*0000*/  LDC R1, c[0x0][0x37c] ;  /* 0x0000df00ff017b82 */ /* 0x000fe20000000800 */
[----:B------:R-:W0:Y:S02]  /*0010*/  S2R R0, SR_CTAID.X ;  /* 0x0000000000007919 */ /* 0x000e240000002500 */
[----:B0-----:R-:W-:-:S04]  /*0020*/  LOP3.LUT R2, R0, 0xfffe, RZ, 0xc0, !PT ;  /* 0x0000fffe00027812 */ /* 0x001fc800078ec0ff */
[----:B------:R-:W-:-:S13]  /*0030*/  ISETP.GT.U32.AND P0, PT, R2, 0x9, PT ;  /* 0x000000090200780c */ /* 0x000fda0003f04070 */
[----:B------:R-:W-:Y:S05]  /*0040*/  @P0 EXIT ;  /* 0x000000000000094d */ /* 0x000fea0003800000 */
[----:B------:R-:W0:Y:S01]  /*0050*/  LDCU.128 UR8, c[0x0][0x380] ;  /* 0x00007000ff0877ac */ /* 0x000e220008000c00 */
[----:B------:R-:W-:Y:S01]  /*0060*/  IMAD.SHL.U32 R0, R0, 0x4, RZ ;  /* 0x0000000400007824 */ /* 0x000fe200078e00ff */
[----:B------:R-:W1:Y:S04]  /*0070*/  LDCU.64 UR4, c[0x0][0x358] ;  /* 0x00006b00ff0477ac */ /* 0x000e680008000a00 */
[----:B------:R-:W-:Y:S01]  /*0080*/  LOP3.LUT R0, R0, 0x3fffc, RZ, 0xc0, !PT ;  /* 0x0003fffc00007812 */ /* 0x000fe200078ec0ff */
[----:B------:R-:W2:Y:S03]  /*0090*/  LDCU.64 UR6, c[0x0][0x390] ;  /* 0x00007200ff0677ac */ /* 0x000ea60008000a00 */
[----:B0-----:R-:W-:-:S02]  /*00a0*/  IADD3 R4, P1, PT, R0, UR10, RZ ;  /* 0x0000000a00047c10 */ /* 0x001fc4000ff3e0ff */
[----:B------:R-:W-:-:S03]  /*00b0*/  IADD3 R2, P0, PT, R0, UR8, RZ ;  /* 0x0000000800027c10 */ /* 0x000fc6000ff1e0ff */
[----:B------:R-:W-:Y:S02]  /*00c0*/  IMAD.X R5, RZ, RZ, UR11, P1 ;  /* 0x0000000bff057e24 */ /* 0x000fe400088e06ff */
[----:B------:R-:W-:-:S04]  /*00d0*/  IMAD.X R3, RZ, RZ, UR9, P0 ;  /* 0x00000009ff037e24 */ /* 0x000fc800080e06ff */
[----:B-1----:R-:W3:Y:S04]  /*00e0*/  LDG.E R5, desc[UR4][R4.64] ;  /* 0x0000000404057981 */ /* 0x002ee8000c1e1900 */
[----:B------:R-:W3:Y:S01]  /*00f0*/  LDG.E R2, desc[UR4][R2.64] ;  /* 0x0000000402027981 */ /* 0x000ee2000c1e1900 */
[----:B--2---:R-:W-:-:S05]  /*0100*/  IADD3 R6, P0, PT, R0, UR6, RZ ;  /* 0x0000000600067c10 */ /* 0x004fca000ff1e0ff */
[----:B------:R-:W-:Y:S02]  /*0110*/  IMAD.X R7, RZ, RZ, UR7, P0 ;  /* 0x00000007ff077e24 */ /* 0x000fe400080e06ff */
[----:B---3--:R-:W-:-:S05]  /*0120*/  IMAD.IADD R9, R2, 0x1, R5 ;  /* 0x0000000102097824 */ /* 0x008fca00078e0205 */
[----:B------:R-:W-:Y:S01]  /*0130*/  STG.E desc[UR4][R6.64], R9 ;  /* 0x0000000906007986 */ /* 0x000fe2000c101904 */
[----:B------:R-:W-:Y:S05]  /*0140*/  EXIT ;  /* 0x000000000000794d */ /* 0x000fea0003800000 */
.L_x_0:
[----:B------:R-:W-:-:S00]  /*0150*/  BRA `(.L_x_0) ;  /* 0xfffffffc00fc7947 */ /* 0x000fc0000383ffff */
[----:B------:R-:W-:-:S00]  /*0160*/  NOP ;  /* 0x0000000000007918 */ /* 0x000fc00000000000 */
        /* <DEDUP_REMOVED lines=9> */
.L_x_1:


//--------------------- .nv.shared.reserved.0     --------------------------
	.section	.nv.shared.reserved.0,"aw",@nobits
	.weak		__nv_reservedSMEM_offset_0_alias
	.size		__nv_reservedSMEM_offset_0_alias, 0, 64
	.other		__nv_reservedSMEM_offset_0_alias,@"STO_CUDA_RESERVED_SHARED STV_DEFAULT"
__nv_reservedSMEM_offset_0_alias:
	.zero		0
	.zero		64


//--------------------- .nv.constant0._Z6vecaddPiS_S_ --------------------------
	.section	.nv.constant0._Z6vecaddPiS_S_,"a",@progbits
	.sectionflags	@""
	.align	4
.nv.constant0._Z6vecaddPiS_S_:
	.zero		920


//--------------------- SYMBOLS --------------------------

	.type		.nv.reservedSmem.offset0,@object
	.size		.nv.reservedSmem.offset0,0x4
